//
// Generated by NVIDIA NVVM Compiler
//
// Compiler Build ID: CL-36424714
// Cuda compilation tools, release 13.0, V13.0.88
// Based on NVVM 20.0.0
//

.version 9.0
.target sm_100
.address_size 64

	// .globl	_Z9vectorAddPKiS0_Pii

.visible .entry _Z9vectorAddPKiS0_Pii(
	.param .u64 .ptr .align 1 _Z9vectorAddPKiS0_Pii_param_0,
	.param .u64 .ptr .align 1 _Z9vectorAddPKiS0_Pii_param_1,
	.param .u64 .ptr .align 1 _Z9vectorAddPKiS0_Pii_param_2,
	.param .u32 _Z9vectorAddPKiS0_Pii_param_3
)
{
	.reg .pred 	%p<2>;
	.reg .b32 	%r<9>;
	.reg .b64 	%rd<11>;

	ld.param.u64 	%rd1, [_Z9vectorAddPKiS0_Pii_param_0];
	ld.param.u64 	%rd2, [_Z9vectorAddPKiS0_Pii_param_1];
	ld.param.u64 	%rd3, [_Z9vectorAddPKiS0_Pii_param_2];
	ld.param.u32 	%r2, [_Z9vectorAddPKiS0_Pii_param_3];
	mov.u32 	%r3, %ntid.x;
	mov.u32 	%r4, %ctaid.x;
	mov.u32 	%r5, %tid.x;
	mad.lo.s32 	%r1, %r3, %r4, %r5;
	setp.ge.s32 	%p1, %r1, %r2;
	@%p1 bra 	$L__BB0_2;
	cvta.to.global.u64 	%rd4, %rd1;
	cvta.to.global.u64 	%rd5, %rd2;
	cvta.to.global.u64 	%rd6, %rd3;
	mul.wide.s32 	%rd7, %r1, 4;
	add.s64 	%rd8, %rd4, %rd7;
	ld.global.u32 	%r6, [%rd8];
	add.s64 	%rd9, %rd5, %rd7;
	ld.global.u32 	%r7, [%rd9];
	add.s32 	%r8, %r7, %r6;
	add.s64 	%rd10, %rd6, %rd7;
	st.global.u32 	[%rd10], %r8;
$L__BB0_2:
	ret;

}
	// .globl	_Z9matrixMulPKiS0_Pii
.visible .entry _Z9matrixMulPKiS0_Pii(
	.param .u64 .ptr .align 1 _Z9matrixMulPKiS0_Pii_param_0,
	.param .u64 .ptr .align 1 _Z9matrixMulPKiS0_Pii_param_1,
	.param .u64 .ptr .align 1 _Z9matrixMulPKiS0_Pii_param_2,
	.param .u32 _Z9matrixMulPKiS0_Pii_param_3
)
{
	.reg .pred 	%p<10>;
	.reg .b32 	%r<105>;
	.reg .b64 	%rd<67>;

	ld.param.u64 	%rd14, [_Z9matrixMulPKiS0_Pii_param_0];
	ld.param.u64 	%rd15, [_Z9matrixMulPKiS0_Pii_param_1];
	ld.param.u32 	%r30, [_Z9matrixMulPKiS0_Pii_param_3];
	cvta.to.global.u64 	%rd1, %rd15;
	cvta.to.global.u64 	%rd2, %rd14;
	mov.u32 	%r31, %ctaid.y;
	mov.u32 	%r32, %ntid.y;
	mov.u32 	%r33, %tid.y;
	mad.lo.s32 	%r1, %r31, %r32, %r33;
	mov.u32 	%r34, %ctaid.x;
	mov.u32 	%r35, %ntid.x;
	mov.u32 	%r36, %tid.x;
	mad.lo.s32 	%r2, %r34, %r35, %r36;
	max.s32 	%r37, %r1, %r2;
	setp.ge.s32 	%p1, %r37, %r30;
	@%p1 bra 	$L__BB1_13;
	mul.lo.s32 	%r3, %r30, %r1;
	and.b32  	%r4, %r30, 7;
	setp.lt.u32 	%p2, %r30, 8;
	mov.b32 	%r99, 0;
	mov.u32 	%r104, %r99;
	@%p2 bra 	$L__BB1_4;
	and.b32  	%r99, %r30, 2147483640;
	neg.s32 	%r93, %r99;
	mul.wide.s32 	%rd16, %r30, 4;
	add.s64 	%rd3, %rd1, %rd16;
	shl.b32 	%r7, %r30, 3;
	mul.wide.s32 	%rd17, %r30, 8;
	add.s64 	%rd4, %rd1, %rd17;
	mul.wide.s32 	%rd18, %r30, 12;
	add.s64 	%rd5, %rd1, %rd18;
	mul.wide.s32 	%rd19, %r30, 16;
	add.s64 	%rd6, %rd1, %rd19;
	mul.wide.s32 	%rd20, %r30, 20;
	add.s64 	%rd7, %rd1, %rd20;
	mul.wide.s32 	%rd21, %r30, 24;
	add.s64 	%rd8, %rd1, %rd21;
	mul.wide.s32 	%rd22, %r30, 28;
	add.s64 	%rd9, %rd1, %rd22;
	mul.wide.u32 	%rd23, %r3, 4;
	add.s64 	%rd24, %rd23, %rd2;
	add.s64 	%rd66, %rd24, 16;
	mov.b32 	%r104, 0;
	mov.u32 	%r92, %r2;
$L__BB1_3:
	.pragma "nounroll";
	mul.wide.s32 	%rd25, %r92, 4;
	add.s64 	%rd26, %rd3, %rd25;
	add.s64 	%rd27, %rd4, %rd25;
	add.s64 	%rd28, %rd5, %rd25;
	add.s64 	%rd29, %rd6, %rd25;
	add.s64 	%rd30, %rd7, %rd25;
	add.s64 	%rd31, %rd8, %rd25;
	add.s64 	%rd32, %rd9, %rd25;
	add.s64 	%rd33, %rd1, %rd25;
	ld.global.u32 	%r41, [%rd66+-16];
	ld.global.u32 	%r42, [%rd33];
	mad.lo.s32 	%r43, %r42, %r41, %r104;
	ld.global.u32 	%r44, [%rd66+-12];
	ld.global.u32 	%r45, [%rd26];
	mad.lo.s32 	%r46, %r45, %r44, %r43;
	ld.global.u32 	%r47, [%rd66+-8];
	ld.global.u32 	%r48, [%rd27];
	mad.lo.s32 	%r49, %r48, %r47, %r46;
	ld.global.u32 	%r50, [%rd66+-4];
	ld.global.u32 	%r51, [%rd28];
	mad.lo.s32 	%r52, %r51, %r50, %r49;
	ld.global.u32 	%r53, [%rd66];
	ld.global.u32 	%r54, [%rd29];
	mad.lo.s32 	%r55, %r54, %r53, %r52;
	ld.global.u32 	%r56, [%rd66+4];
	ld.global.u32 	%r57, [%rd30];
	mad.lo.s32 	%r58, %r57, %r56, %r55;
	ld.global.u32 	%r59, [%rd66+8];
	ld.global.u32 	%r60, [%rd31];
	mad.lo.s32 	%r61, %r60, %r59, %r58;
	ld.global.u32 	%r62, [%rd66+12];
	ld.global.u32 	%r63, [%rd32];
	mad.lo.s32 	%r104, %r63, %r62, %r61;
	add.s32 	%r93, %r93, 8;
	add.s32 	%r92, %r92, %r7;
	add.s64 	%rd66, %rd66, 32;
	setp.ne.s32 	%p3, %r93, 0;
	@%p3 bra 	$L__BB1_3;
$L__BB1_4:
	setp.eq.s32 	%p4, %r4, 0;
	@%p4 bra 	$L__BB1_12;
	and.b32  	%r17, %r30, 3;
	setp.lt.u32 	%p5, %r4, 4;
	@%p5 bra 	$L__BB1_7;
	add.s32 	%r65, %r99, %r3;
	mul.wide.u32 	%rd34, %r65, 4;
	add.s64 	%rd35, %rd2, %rd34;
	ld.global.u32 	%r66, [%rd35];
	mad.lo.s32 	%r67, %r99, %r30, %r2;
	mul.wide.s32 	%rd36, %r67, 4;
	add.s64 	%rd37, %rd1, %rd36;
	ld.global.u32 	%r68, [%rd37];
	mad.lo.s32 	%r69, %r68, %r66, %r104;
	cvt.u64.u32 	%rd38, %r3;
	cvt.u64.u32 	%rd39, %r99;
	add.s64 	%rd40, %rd39, %rd38;
	shl.b64 	%rd41, %rd40, 2;
	add.s64 	%rd42, %rd2, %rd41;
	ld.global.u32 	%r70, [%rd42+4];
	mul.wide.s32 	%rd43, %r30, 4;
	add.s64 	%rd44, %rd37, %rd43;
	ld.global.u32 	%r71, [%rd44];
	mad.lo.s32 	%r72, %r71, %r70, %r69;
	ld.global.u32 	%r73, [%rd42+8];
	add.s64 	%rd45, %rd44, %rd43;
	ld.global.u32 	%r74, [%rd45];
	mad.lo.s32 	%r75, %r74, %r73, %r72;
	ld.global.u32 	%r76, [%rd42+12];
	add.s64 	%rd46, %rd45, %rd43;
	ld.global.u32 	%r77, [%rd46];
	mad.lo.s32 	%r104, %r77, %r76, %r75;
	add.s32 	%r99, %r99, 4;
$L__BB1_7:
	setp.eq.s32 	%p6, %r17, 0;
	@%p6 bra 	$L__BB1_12;
	setp.eq.s32 	%p7, %r17, 1;
	@%p7 bra 	$L__BB1_10;
	add.s32 	%r79, %r99, %r3;
	mul.wide.u32 	%rd47, %r79, 4;
	add.s64 	%rd48, %rd2, %rd47;
	ld.global.u32 	%r80, [%rd48];
	mad.lo.s32 	%r81, %r99, %r30, %r2;
	mul.wide.s32 	%rd49, %r81, 4;
	add.s64 	%rd50, %rd1, %rd49;
	ld.global.u32 	%r82, [%rd50];
	mad.lo.s32 	%r83, %r82, %r80, %r104;
	cvt.u64.u32 	%rd51, %r3;
	cvt.u64.u32 	%rd52, %r99;
	add.s64 	%rd53, %rd52, %rd51;
	shl.b64 	%rd54, %rd53, 2;
	add.s64 	%rd55, %rd2, %rd54;
	ld.global.u32 	%r84, [%rd55+4];
	mul.wide.s32 	%rd56, %r30, 4;
	add.s64 	%rd57, %rd50, %rd56;
	ld.global.u32 	%r85, [%rd57];
	mad.lo.s32 	%r104, %r85, %r84, %r83;
	add.s32 	%r99, %r99, 2;
$L__BB1_10:
	and.b32  	%r86, %r30, 1;
	setp.eq.b32 	%p8, %r86, 1;
	not.pred 	%p9, %p8;
	@%p9 bra 	$L__BB1_12;
	add.s32 	%r87, %r99, %r3;
	mul.wide.u32 	%rd58, %r87, 4;
	add.s64 	%rd59, %rd2, %rd58;
	ld.global.u32 	%r88, [%rd59];
	mad.lo.s32 	%r89, %r99, %r30, %r2;
	mul.wide.s32 	%rd60, %r89, 4;
	add.s64 	%rd61, %rd1, %rd60;
	ld.global.u32 	%r90, [%rd61];
	mad.lo.s32 	%r104, %r90, %r88, %r104;
$L__BB1_12:
	ld.param.u64 	%rd65, [_Z9matrixMulPKiS0_Pii_param_2];
	add.s32 	%r91, %r3, %r2;
	cvta.to.global.u64 	%rd62, %rd65;
	mul.wide.s32 	%rd63, %r91, 4;
	add.s64 	%rd64, %rd62, %rd63;
	st.global.u32 	[%rd64], %r104;
$L__BB1_13:
	ret;

}


// ===== COMPILED SASS (sm_100) =====

	.target	sm_100

	.elftype	@"ET_EXEC"


//--------------------- .note.nv.tkinfo           --------------------------
	.section	.note.nv.tkinfo,"",@"SHT_NOTE"
	.sectionflags	@"SHF_NOTE_NV_TKINFO"
	.tkinfo
        /*0018*/ 	.word	0x00000002
        /*0030*/ 	.string	""
        /*0030*/ 	.string	"ptxas"
        /*0030*/ 	.string	"Cuda compilation tools, release 13.0, V13.0.88"
        /*0030*/ 	.string	"Build cuda_13.0.r13.0/compiler.36424714_0"
        /*0030*/ 	.string	"-arch sm_100 -m 64 "



//--------------------- .note.nv.cuinfo           --------------------------
	.section	.note.nv.cuinfo,"",@"SHT_NOTE"
	.sectionflags	@"SHF_NOTE_NV_CUINFO"
        /*0018*/ 	.short	0x0002
        /*001a*/ 	.short	0x0064
        /*001c*/ 	.short	0x0082
	.zero		2


//--------------------- .nv.info                  --------------------------
	.section	.nv.info,"",@"SHT_CUDA_INFO"
	.align	4


	//----- nvinfo : EIATTR_REGCOUNT
	.align		4
        /*0000*/ 	.byte	0x04, 0x2f
        /*0002*/ 	.short	(.L_1 - .L_0)
	.align		4
.L_0:
        /*0004*/ 	.word	index@(_Z9vectorAddPKiS0_Pii)
        /*0008*/ 	.word	0x0000000c


	//----- nvinfo : EIATTR_FRAME_SIZE
	.align		4
.L_1:
        /*000c*/ 	.byte	0x04, 0x11
        /*000e*/ 	.short	(.L_3 - .L_2)
	.align		4
.L_2:
        /*0010*/ 	.word	index@(_Z9vectorAddPKiS0_Pii)
        /*0014*/ 	.word	0x00000000


	//----- nvinfo : EIATTR_REGCOUNT
	.align		4
.L_3:
        /*0018*/ 	.byte	0x04, 0x2f
        /*001a*/ 	.short	(.L_5 - .L_4)
	.align		4
.L_4:
        /*001c*/ 	.word	index@(_Z9matrixMulPKiS0_Pii)
        /*0020*/ 	.word	0x0000001e


	//----- nvinfo : EIATTR_FRAME_SIZE
	.align		4
.L_5:
        /*0024*/ 	.byte	0x04, 0x11
        /*0026*/ 	.short	(.L_7 - .L_6)
	.align		4
.L_6:
        /*0028*/ 	.word	index@(_Z9matrixMulPKiS0_Pii)
        /*002c*/ 	.word	0x00000000


	//----- nvinfo : EIATTR_MIN_STACK_SIZE
	.align		4
.L_7:
        /*0030*/ 	.byte	0x04, 0x12
        /*0032*/ 	.short	(.L_9 - .L_8)
	.align		4
.L_8:
        /*0034*/ 	.word	index@(_Z9matrixMulPKiS0_Pii)
        /*0038*/ 	.word	0x00000000


	//----- nvinfo : EIATTR_MIN_STACK_SIZE
	.align		4
.L_9:
        /*003c*/ 	.byte	0x04, 0x12
        /*003e*/ 	.short	(.L_11 - .L_10)
	.align		4
.L_10:
        /*0040*/ 	.word	index@(_Z9vectorAddPKiS0_Pii)
        /*0044*/ 	.word	0x00000000
.L_11:


//--------------------- .nv.compat                --------------------------
	.section	.nv.compat,"",@"SHT_CUDA_COMPAT_INFO"
	.align	4
        /*0000*/ 	.byte	0x02, 0x09, 0x00, 0x00, 0x02, 0x02, 0x01, 0x00, 0x02, 0x05, 0x05, 0x00, 0x03, 0x07, 0x01, 0x01
        /*0010*/ 	.byte	0x02, 0x03, 0x00, 0x00, 0x02, 0x06, 0x01, 0x00, 0x04, 0x0b, 0x08, 0x00, 0x09, 0x00, 0x00, 0x00
        /*0020*/ 	.byte	0x00, 0x00, 0x00, 0x00


//--------------------- .nv.info._Z9matrixMulPKiS0_Pii --------------------------
	.section	.nv.info._Z9matrixMulPKiS0_Pii,"",@"SHT_CUDA_INFO"
	.sectionflags	@""
	.align	4


	//----- nvinfo : EIATTR_CUDA_API_VERSION
	.align		4
        /*0000*/ 	.byte	0x04, 0x37
        /*0002*/ 	.short	(.L_13 - .L_12)
.L_12:
        /*0004*/ 	.word	0x00000082


	//----- nvinfo : EIATTR_KPARAM_INFO
	.align		4
.L_13:
        /*0008*/ 	.byte	0x04, 0x17
        /*000a*/ 	.short	(.L_15 - .L_14)
.L_14:
        /*000c*/ 	.word	0x00000000
        /*0010*/ 	.short	0x0003
        /*0012*/ 	.short	0x0018
        /*0014*/ 	.byte	0x00, 0xf0, 0x11, 0x00


	//----- nvinfo : EIATTR_KPARAM_INFO
	.align		4
.L_15:
        /*0018*/ 	.byte	0x04, 0x17
        /*001a*/ 	.short	(.L_17 - .L_16)
.L_16:
        /*001c*/ 	.word	0x00000000
        /*0020*/ 	.short	0x0002
        /*0022*/ 	.short	0x0010
        /*0024*/ 	.byte	0x00, 0xf5, 0x21, 0x00


	//----- nvinfo : EIATTR_KPARAM_INFO
	.align		4
.L_17:
        /*0028*/ 	.byte	0x04, 0x17
        /*002a*/ 	.short	(.L_19 - .L_18)
.L_18:
        /*002c*/ 	.word	0x00000000
        /*0030*/ 	.short	0x0001
        /*0032*/ 	.short	0x0008
        /*0034*/ 	.byte	0x00, 0xf5, 0x21, 0x00


	//----- nvinfo : EIATTR_KPARAM_INFO
	.align		4
.L_19:
        /*0038*/ 	.byte	0x04, 0x17
        /*003a*/ 	.short	(.L_21 - .L_20)
.L_20:
        /*003c*/ 	.word	0x00000000
        /*0040*/ 	.short	0x0000
        /*0042*/ 	.short	0x0000
        /*0044*/ 	.byte	0x00, 0xf5, 0x21, 0x00


	//----- nvinfo : EIATTR_SPARSE_MMA_MASK
	.align		4
.L_21:
        /*0048*/ 	.byte	0x03, 0x50
        /*004a*/ 	.short	0x0000


	//----- nvinfo : EIATTR_MAXREG_COUNT
	.align		4
        /*004c*/ 	.byte	0x03, 0x1b
        /*004e*/ 	.short	0x00ff


	//----- nvinfo : EIATTR_MERCURY_ISA_VERSION
	.align		4
        /*0050*/ 	.byte	0x03, 0x5f
        /*0052*/ 	.short	0x0101


	//----- nvinfo : EIATTR_VRC_CTA_INIT_COUNT
	.align		4
        /*0054*/ 	.byte	0x02, 0x4a
	.zero		1
	.zero		1


	//----- nvinfo : EIATTR_EXIT_INSTR_OFFSETS
	.align		4
        /*0058*/ 	.byte	0x04, 0x1c
        /*005a*/ 	.short	(.L_23 - .L_22)


	//   ....[0]....
.L_22:
        /*005c*/ 	.word	0x000000c0


	//   ....[1]....
        /*0060*/ 	.word	0x00000a90


	//----- nvinfo : EIATTR_CBANK_PARAM_SIZE
	.align		4
.L_23:
        /*0064*/ 	.byte	0x03, 0x19
        /*0066*/ 	.short	0x001c


	//----- nvinfo : EIATTR_PARAM_CBANK
	.align		4
        /*0068*/ 	.byte	0x04, 0x0a
        /*006a*/ 	.short	(.L_25 - .L_24)
	.align		4
.L_24:
        /*006c*/ 	.word	index@(.nv.constant0._Z9matrixMulPKiS0_Pii)
        /*0070*/ 	.short	0x0380
        /*0072*/ 	.short	0x001c


	//----- nvinfo : EIATTR_SW_WAR
	.align		4
.L_25:
        /*0074*/ 	.byte	0x04, 0x36
        /*0076*/ 	.short	(.L_27 - .L_26)
.L_26:
        /*0078*/ 	.word	0x00000008
.L_27:


//--------------------- .nv.info._Z9vectorAddPKiS0_Pii --------------------------
	.section	.nv.info._Z9vectorAddPKiS0_Pii,"",@"SHT_CUDA_INFO"
	.sectionflags	@""
	.align	4


	//----- nvinfo : EIATTR_CUDA_API_VERSION
	.align		4
        /*0000*/ 	.byte	0x04, 0x37
        /*0002*/ 	.short	(.L_29 - .L_28)
.L_28:
        /*0004*/ 	.word	0x00000082


	//----- nvinfo : EIATTR_KPARAM_INFO
	.align		4
.L_29:
        /*0008*/ 	.byte	0x04, 0x17
        /*000a*/ 	.short	(.L_31 - .L_30)
.L_30:
        /*000c*/ 	.word	0x00000000
        /*0010*/ 	.short	0x0003
        /*0012*/ 	.short	0x0018
        /*0014*/ 	.byte	0x00, 0xf0, 0x11, 0x00


	//----- nvinfo : EIATTR_KPARAM_INFO
	.align		4
.L_31:
        /*0018*/ 	.byte	0x04, 0x17
        /*001a*/ 	.short	(.L_33 - .L_32)
.L_32:
        /*001c*/ 	.word	0x00000000
        /*0020*/ 	.short	0x0002
        /*0022*/ 	.short	0x0010
        /*0024*/ 	.byte	0x00, 0xf5, 0x21, 0x00


	//----- nvinfo : EIATTR_KPARAM_INFO
	.align		4
.L_33:
        /*0028*/ 	.byte	0x04, 0x17
        /*002a*/ 	.short	(.L_35 - .L_34)
.L_34:
        /*002c*/ 	.word	0x00000000
        /*0030*/ 	.short	0x0001
        /*0032*/ 	.short	0x0008
        /*0034*/ 	.byte	0x00, 0xf5, 0x21, 0x00


	//----- nvinfo : EIATTR_KPARAM_INFO
	.align		4
.L_35:
        /*0038*/ 	.byte	0x04, 0x17
        /*003a*/ 	.short	(.L_37 - .L_36)
.L_36:
        /*003c*/ 	.word	0x00000000
        /*0040*/ 	.short	0x0000
        /*0042*/ 	.short	0x0000
        /*0044*/ 	.byte	0x00, 0xf5, 0x21, 0x00


	//----- nvinfo : EIATTR_SPARSE_MMA_MASK
	.align		4
.L_37:
        /*0048*/ 	.byte	0x03, 0x50
        /*004a*/ 	.short	0x0000


	//----- nvinfo : EIATTR_MAXREG_COUNT
	.align		4
        /*004c*/ 	.byte	0x03, 0x1b
        /*004e*/ 	.short	0x00ff


	//----- nvinfo : EIATTR_MERCURY_ISA_VERSION
	.align		4
        /*0050*/ 	.byte	0x03, 0x5f
        /*0052*/ 	.short	0x0101


	//----- nvinfo : EIATTR_VRC_CTA_INIT_COUNT
	.align		4
        /*0054*/ 	.byte	0x02, 0x4a
	.zero		1
	.zero		1


	//----- nvinfo : EIATTR_EXIT_INSTR_OFFSETS
	.align		4
        /*0058*/ 	.byte	0x04, 0x1c
        /*005a*/ 	.short	(.L_39 - .L_38)


	//   ....[0]....
.L_38:
        /*005c*/ 	.word	0x00000070


	//   ....[1]....
        /*0060*/ 	.word	0x00000130


	//----- nvinfo : EIATTR_CBANK_PARAM_SIZE
	.align		4
.L_39:
        /*0064*/ 	.byte	0x03, 0x19
        /*0066*/ 	.short	0x001c


	//----- nvinfo : EIATTR_PARAM_CBANK
	.align		4
        /*0068*/ 	.byte	0x04, 0x0a
        /*006a*/ 	.short	(.L_41 - .L_40)
	.align		4
.L_40:
        /*006c*/ 	.word	index@(.nv.constant0._Z9vectorAddPKiS0_Pii)
        /*0070*/ 	.short	0x0380
        /*0072*/ 	.short	0x001c


	//----- nvinfo : EIATTR_SW_WAR
	.align		4
.L_41:
        /*0074*/ 	.byte	0x04, 0x36
        /*0076*/ 	.short	(.L_43 - .L_42)
.L_42:
        /*0078*/ 	.word	0x00000008
.L_43:


//--------------------- .nv.callgraph             --------------------------
	.section	.nv.callgraph,"",@"SHT_CUDA_CALLGRAPH"
	.align	4
	.sectionentsize	8
	.align		4
        /*0000*/ 	.word	0x00000000
	.align		4
        /*0004*/ 	.word	0xffffffff
	.align		4
        /*0008*/ 	.word	0x00000000
	.align		4
        /*000c*/ 	.word	0xfffffffe
	.align		4
        /*0010*/ 	.word	0x00000000
	.align		4
        /*0014*/ 	.word	0xfffffffd
	.align		4
        /*0018*/ 	.word	0x00000000
	.align		4
        /*001c*/ 	.word	0xfffffffc


//--------------------- .text._Z9matrixMulPKiS0_Pii --------------------------
	.section	.text._Z9matrixMulPKiS0_Pii,"ax",@progbits
	.align	128
        .global         _Z9matrixMulPKiS0_Pii
        .type           _Z9matrixMulPKiS0_Pii,@function
        .size           _Z9matrixMulPKiS0_Pii,(.L_x_6 - _Z9matrixMulPKiS0_Pii)
        .other          _Z9matrixMulPKiS0_Pii,@"STO_CUDA_ENTRY STV_DEFAULT"
_Z9matrixMulPKiS0_Pii:
.text._Z9matrixMulPKiS0_Pii:
[----:B------:R-:W-:Y:S01]  /*0000*/  LDC R1, c[0x0][0x37c] ;  /* 0x0000df00ff017b82 */ /* 0x000fe20000000800 */
[----:B------:R-:W0:Y:S07]  /*0010*/  S2R R0, SR_TID.Y ;  /* 0x0000000000007919 */ /* 0x000e2e0000002200 */
[----:B------:R-:W0:Y:S01]  /*0020*/  S2UR UR4, SR_CTAID.Y ;  /* 0x00000000000479c3 */ /* 0x000e220000002600 */
[----:B------:R-:W1:Y:S01]  /*0030*/  LDCU UR20, c[0x0][0x398] ;  /* 0x00007300ff1477ac */ /* 0x000e620008000800 */
[----:B------:R-:W2:Y:S06]  /*0040*/  S2R R3, SR_TID.X ;  /* 0x0000000000037919 */ /* 0x000eac0000002100 */
[----:B------:R-:W0:Y:S08]  /*0050*/  LDC R13, c[0x0][0x364] ;  /* 0x0000d900ff0d7b82 */ /* 0x000e300000000800 */
[----:B------:R-:W2:Y:S08]  /*0060*/  S2UR UR5, SR_CTAID.X ;  /* 0x00000000000579c3 */ /* 0x000eb00000002500 */
[----:B------:R-:W2:Y:S01]  /*0070*/  LDC R2, c[0x0][0x360] ;  /* 0x0000d800ff027b82 */ /* 0x000ea20000000800 */
[----:B0-----:R-:W-:-:S02]  /*0080*/  IMAD R13, R13, UR4, R0 ;  /* 0x000000040d0d7c24 */ /* 0x001fc4000f8e0200 */
[----:B--2---:R-:W-:-:S05]  /*0090*/  IMAD R0, R2, UR5, R3 ;  /* 0x0000000502007c24 */ /* 0x004fca000f8e0203 */
[----:B------:R-:W-:-:S04]  /*00a0*/  VIMNMX R2, PT, PT, R13, R0, !PT ;  /* 0x000000000d027248 */ /* 0x000fc80007fe0100 */
[----:B-1----:R-:W-:-:S13]  /*00b0*/  ISETP.GE.AND P0, PT, R2, UR20, PT ;  /* 0x0000001402007c0c */ /* 0x002fda000bf06270 */
[----:B------:R-:W-:Y:S05]  /*00c0*/  @P0 EXIT ;  /* 0x000000000000094d */ /* 0x000fea0003800000 */
[----:B------:R-:W-:Y:S01]  /*00d0*/  UISETP.GE.U32.AND UP0, UPT, UR20, 0x8, UPT ;  /* 0x000000081400788c */ /* 0x000fe2000bf06070 */
[----:B------:R-:W-:Y:S02]  /*00e0*/  HFMA2 R12, -RZ, RZ, 0, 0 ;  /* 0x00000000ff0c7431 */ /* 0x000fe400000001ff */
[----:B------:R-:W-:Y:S01]  /*00f0*/  IMAD R13, R13, UR20, RZ ;  /* 0x000000140d0d7c24 */ /* 0x000fe2000f8e02ff */
[----:B------:R-:W-:Y:S01]  /*0100*/  UMOV UR4, URZ ;  /* 0x000000ff00047c82 */ /* 0x000fe20008000000 */
[----:B------:R-:W0:Y:S04]  /*0110*/  LDCU.64 UR18, c[0x0][0x358] ;  /* 0x00006b00ff1277ac */ /* 0x000e280008000a00 */
[----:B------:R-:W-:Y:S05]  /*0120*/  BRA.U !UP0, `(.L_x_0) ;  /* 0x0000000508047547 */ /* 0x000fea000b800000 */
[----:B------:R-:W1:Y:S01]  /*0130*/  LDCU.128 UR24, c[0x0][0x380] ;  /* 0x00007000ff1877ac */ /* 0x000e620008000c00 */
[----:B------:R-:W-:Y:S02]  /*0140*/  MOV R12, RZ ;  /* 0x000000ff000c7202 */ /* 0x000fe40000000f00 */
[----:B------:R-:W-:Y:S01]  /*0150*/  MOV R14, R0 ;  /* 0x00000000000e7202 */ /* 0x000fe20000000f00 */
[----:B------:R-:W-:-:S04]  /*0160*/  ULOP3.LUT UR4, UR20, 0x7ffffff8, URZ, 0xc0, !UPT ;  /* 0x7ffffff814047892 */ /* 0x000fc8000f8ec0ff */
[----:B------:R-:W-:Y:S01]  /*0170*/  UIADD3 UR5, UPT, UPT, -UR4, URZ, URZ ;  /* 0x000000ff04057290 */ /* 0x000fe2000fffe1ff */
[----:B-1----:R-:W-:Y:S01]  /*0180*/  MOV R2, UR24 ;  /* 0x0000001800027c02 */ /* 0x002fe20008000f00 */
[----:B------:R-:W-:Y:S01]  /*0190*/  UIMAD.WIDE UR6, UR20, 0x8, UR26 ;  /* 0x00000008140678a5 */ /* 0x000fe2000f8e021a */
[----:B------:R-:W-:Y:S01]  /*01a0*/  MOV R3, UR25 ;  /* 0x0000001900037c02 */ /* 0x000fe20008000f00 */
[----:B------:R-:W-:Y:S02]  /*01b0*/  UIMAD.WIDE UR8, UR20, 0xc, UR26 ;  /* 0x0000000c140878a5 */ /* 0x000fe4000f8e021a */
[----:B------:R-:W-:Y:S01]  /*01c0*/  UIMAD.WIDE UR10, UR20, 0x10, UR26 ;  /* 0x00000010140a78a5 */ /* 0x000fe2000f8e021a */
[----:B------:R-:W-:Y:S01]  /*01d0*/  IMAD.WIDE.U32 R2, R13, 0x4, R2 ;  /* 0x000000040d027825 */ /* 0x000fe200078e0002 */
[----:B------:R-:W-:Y:S02]  /*01e0*/  UIMAD.WIDE UR12, UR20, 0x14, UR26 ;  /* 0x00000014140c78a5 */ /* 0x000fe4000f8e021a */
[----:B------:R-:W-:Y:S01]  /*01f0*/  UIMAD.WIDE UR14, UR20, 0x18, UR26 ;  /* 0x00000018140e78a5 */ /* 0x000fe2000f8e021a */
[----:B------:R-:W-:Y:S01]  /*0200*/  IADD3 R2, P0, PT, R2, 0x10, RZ ;  /* 0x0000001002027810 */ /* 0x000fe20007f1e0ff */
[----:B------:R-:W-:-:S03]  /*0210*/  UIMAD.WIDE UR16, UR20, 0x1c, UR26 ;  /* 0x0000001c141078a5 */ /* 0x000fc6000f8e021a */
[----:B------:R-:W-:-:S09]  /*0220*/  IADD3.X R3, PT, PT, RZ, R3, RZ, P0, !PT ;  /* 0x00000003ff037210 */ /* 0x000fd200007fe4ff */
.L_x_1:
[----:B------:R-:W-:Y:S01]  /*0230*/  UIMAD.WIDE UR22, UR20, 0x4, UR26 ;  /* 0x00000004141678a5 */ /* 0x000fe2000f8e021a */
[----:B------:R-:W-:Y:S02]  /*0240*/  IMAD.MOV.U32 R23, RZ, RZ, 0x4 ;  /* 0x00000004ff177424 */ /* 0x000fe400078e00ff */
[----:B------:R-:W-:Y:S01]  /*0250*/  HFMA2 R11, -RZ, RZ, 0, 2.384185791015625e-07 ;  /* 0x00000004ff0b7431 */ /* 0x000fe200000001ff */
[----:B------:R-:W-:Y:S01]  /*0260*/  MOV R25, 0x4 ;  /* 0x0000000400197802 */ /* 0x000fe20000000f00 */
[----:B0-----:R-:W2:Y:S01]  /*0270*/  LDG.E R21, desc[UR18][R2.64+-0x10] ;  /* 0xfffff01202157981 */ /* 0x001ea2000c1e1900 */
[C---:B------:R-:W-:Y:S01]  /*0280*/  IMAD.WIDE R22, R14.reuse, R23, UR26 ;  /* 0x0000001a0e167e25 */ /* 0x040fe2000f8e0217 */
[----:B------:R-:W-:Y:S02]  /*0290*/  MOV R8, UR22 ;  /* 0x0000001600087c02 */ /* 0x000fe40008000f00 */
[----:B------:R-:W-:Y:S01]  /*02a0*/  MOV R9, UR23 ;  /* 0x0000001700097c02 */ /* 0x000fe20008000f00 */
[----:B------:R-:W3:Y:S02]  /*02b0*/  LDG.E R19, desc[UR18][R2.64+-0xc] ;  /* 0xfffff41202137981 */ /* 0x000ee4000c1e1900 */
[----:B------:R-:W-:-:S02]  /*02c0*/  IMAD.WIDE R8, R14, 0x4, R8 ;  /* 0x000000040e087825 */ /* 0x000fc400078e0208 */
[----:B------:R-:W2:Y:S01]  /*02d0*/  LDG.E R22, desc[UR18][R22.64] ;  /* 0x0000001216167981 */ /* 0x000ea2000c1e1900 */
[----:B------:R-:W-:Y:S01]  /*02e0*/  MOV R5, 0x4 ;  /* 0x0000000400057802 */ /* 0x000fe20000000f00 */
[C---:B------:R-:W-:Y:S02]  /*02f0*/  IMAD.WIDE R24, R14.reuse, R25, UR6 ;  /* 0x000000060e187e25 */ /* 0x040fe4000f8e0219 */
[----:B------:R0:W3:Y:S02]  /*0300*/  LDG.E R20, desc[UR18][R8.64] ;  /* 0x0000001208147981 */ /* 0x0000e4000c1e1900 */
[----:B------:R-:W-:Y:S02]  /*0310*/  IMAD.WIDE R10, R14, R11, UR8 ;  /* 0x000000080e0a7e25 */ /* 0x000fe4000f8e020b */
[----:B------:R-:W4:Y:S04]  /*0320*/  LDG.E R18, desc[UR18][R24.64] ;  /* 0x0000001218127981 */ /* 0x000f28000c1e1900 */
[----:B------:R-:W4:Y:S01]  /*0330*/  LDG.E R17, desc[UR18][R2.64+-0x8] ;  /* 0xfffff81202117981 */ /* 0x000f22000c1e1900 */
[----:B0-----:R-:W-:-:S02]  /*0340*/  HFMA2 R9, -RZ, RZ, 0, 2.384185791015625e-07 ;  /* 0x00000004ff097431 */ /* 0x001fc400000001ff */
[----:B------:R-:W-:Y:S01]  /*0350*/  IMAD.MOV.U32 R7, RZ, RZ, 0x4 ;  /* 0x00000004ff077424 */ /* 0x000fe200078e00ff */
[----:B------:R0:W5:Y:S01]  /*0360*/  LDG.E R16, desc[UR18][R10.64] ;  /* 0x000000120a107981 */ /* 0x000162000c1e1900 */
[----:B------:R-:W-:-:S03]  /*0370*/  IMAD.WIDE R4, R14, R5, UR10 ;  /* 0x0000000a0e047e25 */ /* 0x000fc6000f8e0205 */
[----:B------:R-:W5:Y:S01]  /*0380*/  LDG.E R15, desc[UR18][R2.64+-0x4] ;  /* 0xfffffc12020f7981 */ /* 0x000f62000c1e1900 */
[C---:B------:R-:W-:Y:S01]  /*0390*/  IMAD.WIDE R6, R14.reuse, R7, UR12 ;  /* 0x0000000c0e067e25 */ /* 0x040fe2000f8e0207 */
[----:B------:R-:W-:Y:S02]  /*03a0*/  MOV R27, 0x4 ;  /* 0x00000004001b7802 */ /* 0x000fe40000000f00 */
[----:B------:R1:W5:Y:S01]  /*03b0*/  LDG.E R4, desc[UR18][R4.64] ;  /* 0x0000001204047981 */ /* 0x000362000c1e1900 */
[----:B------:R-:W-:-:S03]  /*03c0*/  IMAD.WIDE R8, R14, R9, UR14 ;  /* 0x0000000e0e087e25 */ /* 0x000fc6000f8e0209 */
[----:B------:R-:W5:Y:S01]  /*03d0*/  LDG.E R23, desc[UR18][R2.64] ;  /* 0x0000001202177981 */ /* 0x000f62000c1e1900 */
[----:B0-----:R-:W-:-:S03]  /*03e0*/  IMAD.WIDE R10, R14, R27, UR16 ;  /* 0x000000100e0a7e25 */ /* 0x001fc6000f8e021b */
[----:B------:R-:W5:Y:S04]  /*03f0*/  LDG.E R7, desc[UR18][R6.64] ;  /* 0x0000001206077981 */ /* 0x000f68000c1e1900 */
[----:B------:R-:W5:Y:S04]  /*0400*/  LDG.E R24, desc[UR18][R2.64+0x4] ;  /* 0x0000041202187981 */ /* 0x000f68000c1e1900 */
[----:B------:R-:W5:Y:S04]  /*0410*/  LDG.E R8, desc[UR18][R8.64] ;  /* 0x0000001208087981 */ /* 0x000f68000c1e1900 */
[----:B------:R-:W5:Y:S04]  /*0420*/  LDG.E R25, desc[UR18][R2.64+0x8] ;  /* 0x0000081202197981 */ /* 0x000f68000c1e1900 */
[----:B------:R-:W5:Y:S04]  /*0430*/  LDG.E R10, desc[UR18][R10.64] ;  /* 0x000000120a0a7981 */ /* 0x000f68000c1e1900 */
[----:B------:R0:W5:Y:S01]  /*0440*/  LDG.E R27, desc[UR18][R2.64+0xc] ;  /* 0x00000c12021b7981 */ /* 0x000162000c1e1900 */
[----:B------:R-:W-:-:S04]  /*0450*/  UIADD3 UR5, UPT, UPT, UR5, 0x8, URZ ;  /* 0x0000000805057890 */ /* 0x000fc8000fffe0ff */
[----:B------:R-:W-:Y:S01]  /*0460*/  UISETP.NE.AND UP0, UPT, UR5, URZ, UPT ;  /* 0x000000ff0500728c */ /* 0x000fe2000bf05270 */
[----:B-1----:R-:W-:Y:S02]  /*0470*/  MOV R5, UR20 ;  /* 0x0000001400057c02 */ /* 0x002fe40008000f00 */
[----:B0-----:R-:W-:Y:S02]  /*0480*/  IADD3 R2, P0, PT, R2, 0x20, RZ ;  /* 0x0000002002027810 */ /* 0x001fe40007f1e0ff */
[----:B------:R-:W-:Y:S02]  /*0490*/  LEA R14, R5, R14, 0x3 ;  /* 0x0000000e050e7211 */ /* 0x000fe400078e18ff */
[----:B------:R-:W-:Y:S01]  /*04a0*/  IADD3.X R3, PT, PT, RZ, R3, RZ, P0, !PT ;  /* 0x00000003ff037210 */ /* 0x000fe200007fe4ff */
[----:B--2---:R-:W-:-:S04]  /*04b0*/  IMAD R21, R21, R22, R12 ;  /* 0x0000001615157224 */ /* 0x004fc800078e020c */
[----:B---3--:R-:W-:-:S04]  /*04c0*/  IMAD R19, R19, R20, R21 ;  /* 0x0000001413137224 */ /* 0x008fc800078e0215 */
[----:B----4-:R-:W-:-:S04]  /*04d0*/  IMAD R17, R17, R18, R19 ;  /* 0x0000001211117224 */ /* 0x010fc800078e0213 */
[----:B-----5:R-:W-:-:S04]  /*04e0*/  IMAD R15, R15, R16, R17 ;  /* 0x000000100f0f7224 */ /* 0x020fc800078e0211 */
[----:B------:R-:W-:-:S04]  /*04f0*/  IMAD R4, R23, R4, R15 ;  /* 0x0000000417047224 */ /* 0x000fc800078e020f */
[----:B------:R-:W-:-:S04]  /*0500*/  IMAD R4, R24, R7, R4 ;  /* 0x0000000718047224 */ /* 0x000fc800078e0204 */
[----:B------:R-:W-:-:S04]  /*0510*/  IMAD R4, R25, R8, R4 ;  /* 0x0000000819047224 */ /* 0x000fc800078e0204 */
[----:B------:R-:W-:Y:S01]  /*0520*/  IMAD R12, R27, R10, R4 ;  /* 0x0000000a1b0c7224 */ /* 0x000fe200078e0204 */
[----:B------:R-:W-:Y:S06]  /*0530*/  BRA.U UP0, `(.L_x_1) ;  /* 0xfffffffd003c7547 */ /* 0x000fec000b83ffff */
.L_x_0:
[----:B------:R-:W-:-:S04]  /*0540*/  ULOP3.LUT UR6, UR20, 0x7, URZ, 0xc0, !UPT ;  /* 0x0000000714067892 */ /* 0x000fc8000f8ec0ff */
[----:B------:R-:W-:-:S09]  /*0550*/  UISETP.NE.AND UP0, UPT, UR6, URZ, UPT ;  /* 0x000000ff0600728c */ /* 0x000fd2000bf05270 */
[----:B------:R-:W-:Y:S05]  /*0560*/  BRA.U !UP0, `(.L_x_2) ;  /* 0x0000000508387547 */ /* 0x000fea000b800000 */
[----:B------:R-:W-:Y:S02]  /*0570*/  UISETP.GE.U32.AND UP0, UPT, UR6, 0x4, UPT ;  /* 0x000000040600788c */ /* 0x000fe4000bf06070 */
[----:B------:R-:W-:-:S04]  /*0580*/  ULOP3.LUT UR5, UR20, 0x3, URZ, 0xc0, !UPT ;  /* 0x0000000314057892 */ /* 0x000fc8000f8ec0ff */
[----:B------:R-:W-:-:S03]  /*0590*/  UISETP.NE.AND UP1, UPT, UR5, URZ, UPT ;  /* 0x000000ff0500728c */ /* 0x000fc6000bf25270 */
[----:B------:R-:W-:Y:S08]  /*05a0*/  BRA.U !UP0, `(.L_x_3) ;  /* 0x00000001087c7547 */ /* 0x000ff0000b800000 */
[----:B------:R-:W1:Y:S01]  /*05b0*/  LDC.64 R6, c[0x0][0x388] ;  /* 0x0000e200ff067b82 */ /* 0x000e620000000a00 */
[----:B------:R-:W2:Y:S01]  /*05c0*/  LDCU.64 UR6, c[0x0][0x380] ;  /* 0x00007000ff0677ac */ /* 0x000ea20008000a00 */
[----:B------:R-:W-:Y:S01]  /*05d0*/  IMAD.U32 R9, RZ, RZ, UR4 ;  /* 0x00000004ff097e24 */ /* 0x000fe2000f8e00ff */
[C---:B------:R-:W-:Y:S02]  /*05e0*/  IADD3 R3, PT, PT, R13.reuse, UR4, RZ ;  /* 0x000000040d037c10 */ /* 0x040fe4000fffe0ff */
[----:B------:R-:W-:Y:S01]  /*05f0*/  IADD3 R10, P0, PT, R13, UR4, RZ ;  /* 0x000000040d0a7c10 */ /* 0x000fe2000ff1e0ff */
[----:B------:R-:W-:Y:S01]  /*0600*/  IMAD R9, R9, UR20, R0 ;  /* 0x0000001409097c24 */ /* 0x000fe2000f8e0200 */
[----:B------:R-:W-:Y:S01]  /*0610*/  MOV R11, UR20 ;  /* 0x00000014000b7c02 */ /* 0x000fe20008000f00 */
[----:B------:R-:W3:Y:S01]  /*0620*/  LDC.64 R4, c[0x0][0x380] ;  /* 0x0000e000ff047b82 */ /* 0x000ee20000000a00 */
[----:B------:R-:W-:Y:S01]  /*0630*/  MOV R15, UR20 ;  /* 0x00000014000f7c02 */ /* 0x000fe20008000f00 */
[----:B-1----:R-:W-:Y:S01]  /*0640*/  IMAD.WIDE R6, R9, 0x4, R6 ;  /* 0x0000000409067825 */ /* 0x002fe200078e0206 */
[----:B------:R-:W-:-:S05]  /*0650*/  MOV R9, UR20 ;  /* 0x0000001400097c02 */ /* 0x000fca0008000f00 */
[----:B------:R-:W-:Y:S02]  /*0660*/  IMAD.WIDE R8, R9, 0x4, R6 ;  /* 0x0000000409087825 */ /* 0x000fe400078e0206 */
[----:B0-----:R-:W4:Y:S02]  /*0670*/  LDG.E R6, desc[UR18][R6.64] ;  /* 0x0000001206067981 */ /* 0x001f24000c1e1900 */
[----:B---3--:R-:W-:Y:S01]  /*0680*/  IMAD.WIDE.U32 R4, R3, 0x4, R4 ;  /* 0x0000000403047825 */ /* 0x008fe200078e0004 */
[----:B------:R-:W-:Y:S01]  /*0690*/  IADD3.X R3, PT, PT, RZ, RZ, RZ, P0, !PT ;  /* 0x000000ffff037210 */ /* 0x000fe200007fe4ff */
[----:B------:R-:W3:Y:S01]  /*06a0*/  LDG.E R17, desc[UR18][R8.64] ;  /* 0x0000001208117981 */ /* 0x000ee2000c1e1900 */
[----:B--2---:R-:W-:-:S03]  /*06b0*/  LEA R2, P0, R10, UR6, 0x2 ;  /* 0x000000060a027c11 */ /* 0x004fc6000f8010ff */
[----:B------:R-:W4:Y:S01]  /*06c0*/  LDG.E R5, desc[UR18][R4.64] ;  /* 0x0000001204057981 */ /* 0x000f22000c1e1900 */
[----:B------:R-:W-:Y:S01]  /*06d0*/  LEA.HI.X R3, R10, UR7, R3, 0x2, P0 ;  /* 0x000000070a037c11 */ /* 0x000fe200080f1403 */
[----:B------:R-:W-:-:S04]  /*06e0*/  IMAD.WIDE R10, R11, 0x4, R8 ;  /* 0x000000040b0a7825 */ /* 0x000fc800078e0208 */
[----:B------:R-:W3:Y:S01]  /*06f0*/  LDG.E R16, desc[UR18][R2.64+0x4] ;  /* 0x0000041202107981 */ /* 0x000ee2000c1e1900 */
[----:B------:R-:W-:-:S03]  /*0700*/  IMAD.WIDE R14, R15, 0x4, R10 ;  /* 0x000000040f0e7825 */ /* 0x000fc600078e020a */
[----:B------:R-:W2:Y:S04]  /*0710*/  LDG.E R19, desc[UR18][R10.64] ;  /* 0x000000120a137981 */ /* 0x000ea8000c1e1900 */
[----:B------:R-:W2:Y:S04]  /*0720*/  LDG.E R18, desc[UR18][R2.64+0x8] ;  /* 0x0000081202127981 */ /* 0x000ea8000c1e1900 */
[----:B------:R-:W5:Y:S04]  /*0730*/  LDG.E R20, desc[UR18][R2.64+0xc] ;  /* 0x00000c1202147981 */ /* 0x000f68000c1e1900 */
[----:B------:R-:W5:Y:S01]  /*0740*/  LDG.E R14, desc[UR18][R14.64] ;  /* 0x000000120e0e7981 */ /* 0x000f62000c1e1900 */
[----:B------:R-:W-:Y:S01]  /*0750*/  UIADD3 UR4, UPT, UPT, UR4, 0x4, URZ ;  /* 0x0000000404047890 */ /* 0x000fe2000fffe0ff */
[----:B----4-:R-:W-:-:S04]  /*0760*/  IMAD R5, R5, R6, R12 ;  /* 0x0000000605057224 */ /* 0x010fc800078e020c */
[----:B---3--:R-:W-:-:S04]  /*0770*/  IMAD R5, R16, R17, R5 ;  /* 0x0000001110057224 */ /* 0x008fc800078e0205 */
[----:B--2---:R-:W-:-:S04]  /*0780*/  IMAD R5, R18, R19, R5 ;  /* 0x0000001312057224 */ /* 0x004fc800078e0205 */
[----:B-----5:R-:W-:-:S07]  /*0790*/  IMAD R12, R20, R14, R5 ;  /* 0x0000000e140c7224 */ /* 0x020fce00078e0205 */
.L_x_3:
[----:B------:R-:W-:Y:S05]  /*07a0*/  BRA.U !UP1, `(.L_x_2) ;  /* 0x0000000109a87547 */ /* 0x000fea000b800000 */
[----:B------:R-:W-:Y:S01]  /*07b0*/  UISETP.NE.AND UP0, UPT, UR5, 0x1, UPT ;  /* 0x000000010500788c */ /* 0x000fe2000bf05270 */
[----:B------:R-:W-:Y:S01]  /*07c0*/  MOV R7, UR4 ;  /* 0x0000000400077c02 */ /* 0x000fe20008000f00 */
[----:B------:R-:W-:Y:S02]  /*07d0*/  ULOP3.LUT UR5, UR20, 0x1, URZ, 0xc0, !UPT ;  /* 0x0000000114057892 */ /* 0x000fe4000f8ec0ff */
[----:B------:R-:W-:Y:S02]  /*07e0*/  MOV R15, UR20 ;  /* 0x00000014000f7c02 */ /* 0x000fe40008000f00 */
[----:B------:R-:W-:Y:S01]  /*07f0*/  UISETP.NE.U32.AND UP1, UPT, UR5, 0x1, UPT ;  /* 0x000000010500788c */ /* 0x000fe2000bf25070 */
[----:B------:R-:W-:-:S04]  /*0800*/  PLOP3.LUT P1, PT, PT, PT, UP0, 0x80, 0x8 ;  /* 0x000000000008781c */ /* 0x000fc80003f2f008 */
[----:B------:R-:W1:Y:S01]  /*0810*/  @UP0 LDCU.128 UR8, c[0x0][0x380] ;  /* 0x00007000ff0807ac */ /* 0x000e620008000c00 */
[----:B------:R-:W-:Y:S01]  /*0820*/  PLOP3.LUT P0, PT, PT, PT, UP1, 0x80, 0x8 ;  /* 0x000000000008781c */ /* 0x000fe20003f0f018 */
[----:B------:R-:W2:Y:S04]  /*0830*/  @UP0 LDCU.64 UR6, c[0x0][0x380] ;  /* 0x00007000ff0607ac */ /* 0x000ea80008000a00 */
[----:B------:R-:W3:Y:S03]  /*0840*/  @!UP1 LDCU.128 UR12, c[0x0][0x380] ;  /* 0x00007000ff0c97ac */ /* 0x000ee60008000c00 */
[C---:B------:R-:W-:Y:S02]  /*0850*/  @P1 IADD3 R3, PT, PT, R13.reuse, UR4, RZ ;  /* 0x000000040d031c10 */ /* 0x040fe4000fffe0ff */
[----:B------:R-:W-:Y:S01]  /*0860*/  @P1 IADD3 R6, P2, PT, R13, UR4, RZ ;  /* 0x000000040d061c10 */ /* 0x000fe2000ff5e0ff */
[----:B------:R-:W-:Y:S01]  /*0870*/  @UP0 UIADD3 UR4, UPT, UPT, UR4, 0x2, URZ ;  /* 0x0000000204040890 */ /* 0x000fe2000fffe0ff */
[----:B-1----:R-:W-:Y:S01]  /*0880*/  MOV R11, UR9 ;  /* 0x00000009000b7c02 */ /* 0x002fe20008000f00 */
[----:B------:R-:W-:Y:S01]  /*0890*/  IMAD.U32 R10, RZ, RZ, UR8 ;  /* 0x00000008ff0a7e24 */ /* 0x000fe2000f8e00ff */
[----:B------:R-:W-:-:S02]  /*08a0*/  MOV R4, UR10 ;  /* 0x0000000a00047c02 */ /* 0x000fc40008000f00 */
[----:B------:R-:W-:Y:S01]  /*08b0*/  MOV R5, UR11 ;  /* 0x0000000b00057c02 */ /* 0x000fe20008000f00 */
[----:B------:R-:W-:-:S04]  /*08c0*/  @P1 IMAD.WIDE.U32 R10, R3, 0x4, R10 ;  /* 0x00000004030a1825 */ /* 0x000fc800078e000a */
[----:B------:R-:W-:Y:S01]  /*08d0*/  @P1 IMAD R3, R7, UR20, R0 ;  /* 0x0000001407031c24 */ /* 0x000fe2000f8e0200 */
[----:B------:R-:W-:Y:S01]  /*08e0*/  @P1 IADD3.X R7, PT, PT, RZ, RZ, RZ, P2, !PT ;  /* 0x000000ffff071210 */ /* 0x000fe200017fe4ff */
[----:B------:R-:W-:Y:S01]  /*08f0*/  IMAD.U32 R19, RZ, RZ, UR4 ;  /* 0x00000004ff137e24 */ /* 0x000fe2000f8e00ff */
[C---:B--2---:R-:W-:Y:S01]  /*0900*/  @P1 LEA R2, P2, R6.reuse, UR6, 0x2 ;  /* 0x0000000606021c11 */ /* 0x044fe2000f8410ff */
[----:B------:R-:W-:Y:S01]  /*0910*/  @P1 IMAD.WIDE R4, R3, 0x4, R4 ;  /* 0x0000000403041825 */ /* 0x000fe200078e0204 */
[----:B------:R-:W-:Y:S01]  /*0920*/  @!P0 IADD3 R17, PT, PT, R13, UR4, RZ ;  /* 0x000000040d118c10 */ /* 0x000fe2000fffe0ff */
[----:B0-----:R-:W2:Y:S01]  /*0930*/  @P1 LDG.E R11, desc[UR18][R10.64] ;  /* 0x000000120a0b1981 */ /* 0x001ea2000c1e1900 */
[----:B------:R-:W-:Y:S01]  /*0940*/  @P1 LEA.HI.X R3, R6, UR7, R7, 0x2, P2 ;  /* 0x0000000706031c11 */ /* 0x000fe200090f1407 */
[----:B------:R-:W-:Y:S01]  /*0950*/  @!P0 IMAD R19, R19, UR20, R0 ;  /* 0x0000001413138c24 */ /* 0x000fe2000f8e0200 */
[----:B---3--:R-:W-:Y:S01]  /*0960*/  MOV R6, UR12 ;  /* 0x0000000c00067c02 */ /* 0x008fe20008000f00 */
[----:B------:R-:W-:Y:S01]  /*0970*/  @P1 IMAD.WIDE R14, R15, 0x4, R4 ;  /* 0x000000040f0e1825 */ /* 0x000fe200078e0204 */
[----:B------:R-:W-:Y:S01]  /*0980*/  MOV R7, UR13 ;  /* 0x0000000d00077c02 */ /* 0x000fe20008000f00 */
[----:B------:R-:W2:Y:S01]  /*0990*/  @P1 LDG.E R4, desc[UR18][R4.64] ;  /* 0x0000001204041981 */ /* 0x000ea2000c1e1900 */
[----:B------:R-:W-:-:S02]  /*09a0*/  MOV R8, UR14 ;  /* 0x0000000e00087c02 */ /* 0x000fc40008000f00 */
[----:B------:R-:W-:Y:S01]  /*09b0*/  MOV R9, UR15 ;  /* 0x0000000f00097c02 */ /* 0x000fe20008000f00 */
[----:B------:R-:W-:Y:S01]  /*09c0*/  @!P0 IMAD.WIDE.U32 R6, R17, 0x4, R6 ;  /* 0x0000000411068825 */ /* 0x000fe200078e0006 */
[----:B------:R-:W3:Y:S03]  /*09d0*/  @P1 LDG.E R14, desc[UR18][R14.64] ;  /* 0x000000120e0e1981 */ /* 0x000ee6000c1e1900 */
[----:B------:R-:W-:Y:S01]  /*09e0*/  @!P0 IMAD.WIDE R8, R19, 0x4, R8 ;  /* 0x0000000413088825 */ /* 0x000fe200078e0208 */
[----:B------:R-:W3:Y:S04]  /*09f0*/  @P1 LDG.E R2, desc[UR18][R2.64+0x4] ;  /* 0x0000041202021981 */ /* 0x000ee8000c1e1900 */
[----:B------:R-:W4:Y:S04]  /*0a00*/  @!P0 LDG.E R7, desc[UR18][R6.64] ;  /* 0x0000001206078981 */ /* 0x000f28000c1e1900 */
[----:B------:R-:W4:Y:S01]  /*0a10*/  @!P0 LDG.E R8, desc[UR18][R8.64] ;  /* 0x0000001208088981 */ /* 0x000f22000c1e1900 */
[----:B--2---:R-:W-:-:S04]  /*0a20*/  @P1 IMAD R11, R11, R4, R12 ;  /* 0x000000040b0b1224 */ /* 0x004fc800078e020c */
[----:B---3--:R-:W-:-:S04]  /*0a30*/  @P1 IMAD R12, R2, R14, R11 ;  /* 0x0000000e020c1224 */ /* 0x008fc800078e020b */
[----:B----4-:R-:W-:-:S07]  /*0a40*/  @!P0 IMAD R12, R7, R8, R12 ;  /* 0x00000008070c8224 */ /* 0x010fce00078e020c */
.L_x_2:
[----:B------:R-:W1:Y:S01]  /*0a50*/  LDC.64 R2, c[0x0][0x390] ;  /* 0x0000e400ff027b82 */ /* 0x000e620000000a00 */
[----:B------:R-:W-:-:S05]  /*0a60*/  IADD3 R13, PT, PT, R0, R13, RZ ;  /* 0x0000000d000d7210 */ /* 0x000fca0007ffe0ff */
[----:B-1----:R-:W-:-:S05]  /*0a70*/  IMAD.WIDE R2, R13, 0x4, R2 ;  /* 0x000000040d027825 */ /* 0x002fca00078e0202 */
[----:B0-----:R-:W-:Y:S01]  /*0a80*/  STG.E desc[UR18][R2.64], R12 ;  /* 0x0000000c02007986 */ /* 0x001fe2000c101912 */
[----:B------:R-:W-:Y:S05]  /*0a90*/  EXIT ;  /* 0x000000000000794d */ /* 0x000fea0003800000 */
.L_x_4:
[----:B------:R-:W-:-:S00]  /*0aa0*/  BRA `(.L_x_4) ;  /* 0xfffffffc00fc7947 */ /* 0x000fc0000383ffff */
[----:B------:R-:W-:-:S00]  /*0ab0*/  NOP ;  /* 0x0000000000007918 */ /* 0x000fc00000000000 */
        /* <DEDUP_REMOVED lines=12> */
.L_x_6:


//--------------------- .text._Z9vectorAddPKiS0_Pii --------------------------
	.section	.text._Z9vectorAddPKiS0_Pii,"ax",@progbits
	.align	128
        .global         _Z9vectorAddPKiS0_Pii
        .type           _Z9vectorAddPKiS0_Pii,@function
        .size           _Z9vectorAddPKiS0_Pii,(.L_x_7 - _Z9vectorAddPKiS0_Pii)
        .other          _Z9vectorAddPKiS0_Pii,@"STO_CUDA_ENTRY STV_DEFAULT"
_Z9vectorAddPKiS0_Pii:
.text._Z9vectorAddPKiS0_Pii:
[----:B------:R-:W-:Y:S01]  /*0000*/  LDC R1, c[0x0][0x37c] ;  /* 0x0000df00ff017b82 */ /* 0x000fe20000000800 */
[----:B------:R-:W0:Y:S01]  /*0010*/  S2R R9, SR_CTAID.X ;  /* 0x0000000000097919 */ /* 0x000e220000002500 */
[----:B------:R-:W0:Y:S01]  /*0020*/  LDCU UR4, c[0x0][0x360] ;  /* 0x00006c00ff0477ac */ /* 0x000e220008000800 */
[----:B------:R-:W0:Y:S01]  /*0030*/  S2R R0, SR_TID.X ;  /* 0x0000000000007919 */ /* 0x000e220000002100 */
[----:B------:R-:W1:Y:S01]  /*0040*/  LDCU UR5, c[0x0][0x398] ;  /* 0x00007300ff0577ac */ /* 0x000e620008000800 */
[----:B0-----:R-:W-:-:S05]  /*0050*/  IMAD R9, R9, UR4, R0 ;  /* 0x0000000409097c24 */ /* 0x001fca000f8e0200 */
[----:B-1----:R-:W-:-:S13]  /*0060*/  ISETP.GE.AND P0, PT, R9, UR5, PT ;  /* 0x0000000509007c0c */ /* 0x002fda000bf06270 */
[----:B------:R-:W-:Y:S05]  /*0070*/  @P0 EXIT ;  /* 0x000000000000094d */ /* 0x000fea0003800000 */
[----:B------:R-:W0:Y:S01]  /*0080*/  LDC.64 R2, c[0x0][0x380] ;  /* 0x0000e000ff027b82 */ /* 0x000e220000000a00 */
[----:B------:R-:W1:Y:S07]  /*0090*/  LDCU.64 UR4, c[0x0][0x358] ;  /* 0x00006b00ff0477ac */ /* 0x000e6e0008000a00 */
[----:B------:R-:W2:Y:S08]  /*00a0*/  LDC.64 R4, c[0x0][0x388] ;  /* 0x0000e200ff047b82 */ /* 0x000eb00000000a00 */
[----:B------:R-:W3:Y:S01]  /*00b0*/  LDC.64 R6, c[0x0][0x390] ;  /* 0x0000e400ff067b82 */ /* 0x000ee20000000a00 */
[----:B0-----:R-:W-:-:S06]  /*00c0*/  IMAD.WIDE R2, R9, 0x4, R2 ;  /* 0x0000000409027825 */ /* 0x001fcc00078e0202 */
[----:B-1----:R-:W4:Y:S01]  /*00d0*/  LDG.E R2, desc[UR4][R2.64] ;  /* 0x0000000402027981 */ /* 0x002f22000c1e1900 */
[----:B--2---:R-:W-:-:S06]  /*00e0*/  IMAD.WIDE R4, R9, 0x4, R4 ;  /* 0x0000000409047825 */ /* 0x004fcc00078e0204 */
[----:B------:R-:W4:Y:S01]  /*00f0*/  LDG.E R5, desc[UR4][R4.64] ;  /* 0x0000000404057981 */ /* 0x000f22000c1e1900 */
[----:B---3--:R-:W-:Y:S01]  /*0100*/  IMAD.WIDE R6, R9, 0x4, R6 ;  /* 0x0000000409067825 */ /* 0x008fe200078e0206 */
[----:B----4-:R-:W-:-:S05]  /*0110*/  IADD3 R9, PT, PT, R2, R5, RZ ;  /* 0x0000000502097210 */ /* 0x010fca0007ffe0ff */
[----:B------:R-:W-:Y:S01]  /*0120*/  STG.E desc[UR4][R6.64], R9 ;  /* 0x0000000906007986 */ /* 0x000fe2000c101904 */
[----:B------:R-:W-:Y:S05]  /*0130*/  EXIT ;  /* 0x000000000000794d */ /* 0x000fea0003800000 */
.L_x_5:
        /* <DEDUP_REMOVED lines=12> */
.L_x_7:


//--------------------- .nv.shared.reserved.0     --------------------------
	.section	.nv.shared.reserved.0,"aw",@nobits
	.weak		__nv_reservedSMEM_offset_0_alias
	.size		__nv_reservedSMEM_offset_0_alias, 0, 64
	.other		__nv_reservedSMEM_offset_0_alias,@"STO_CUDA_RESERVED_SHARED STV_DEFAULT"
__nv_reservedSMEM_offset_0_alias:
	.zero		0
	.zero		64


//--------------------- .nv.constant0._Z9matrixMulPKiS0_Pii --------------------------
	.section	.nv.constant0._Z9matrixMulPKiS0_Pii,"a",@progbits
	.sectionflags	@""
	.align	4
.nv.constant0._Z9matrixMulPKiS0_Pii:
	.zero		924


//--------------------- .nv.constant0._Z9vectorAddPKiS0_Pii --------------------------
	.section	.nv.constant0._Z9vectorAddPKiS0_Pii,"a",@progbits
	.sectionflags	@""
	.align	4
.nv.constant0._Z9vectorAddPKiS0_Pii:
	.zero		924


//--------------------- SYMBOLS --------------------------

	.type		.nv.reservedSmem.offset0,@object
	.size		.nv.reservedSmem.offset0,0x4
